.version 3.1
.target sm_20
.global .s32  gresult;
.entry main {
   .reg .s32 a,b;
   .reg .pred p;

   ld.global.s32   a, [gresult];
   ld.global.s32   b, [gresult + 4];
   add.s32   a, a, b;
   brkpt;
   setp.lt.s32   p, a, b;
@p brkpt;   
   add.s32   a, a, b;
   trap;
   setp.lt.s32   p, a, b;
@p trap;   
   st.global.s32 [gresult], a;
   st.global.s32 [gresult+4],b;
   exit;
}


// ===== COMPILED SASS (sm_100) =====

	.target	sm_100

	.elftype	@"ET_EXEC"


//--------------------- .note.nv.tkinfo           --------------------------
	.section	.note.nv.tkinfo,"",@"SHT_NOTE"
	.sectionflags	@"SHF_NOTE_NV_TKINFO"
	.tkinfo
        /*0018*/ 	.word	0x00000002
        /*0030*/ 	.string	""
        /*0030*/ 	.string	"ptxas"
        /*0030*/ 	.string	"Cuda compilation tools, release 13.0, V13.0.88"
        /*0030*/ 	.string	"Build cuda_13.0.r13.0/compiler.36424714_0"
        /*0030*/ 	.string	"-arch sm_100 "



//--------------------- .note.nv.cuinfo           --------------------------
	.section	.note.nv.cuinfo,"",@"SHT_NOTE"
	.sectionflags	@"SHF_NOTE_NV_CUINFO"
        /*0018*/ 	.short	0x0002
        /*001a*/ 	.short	0x0014
        /*001c*/ 	.short	0x0082
	.zero		2


//--------------------- .nv.info                  --------------------------
	.section	.nv.info,"",@"SHT_CUDA_INFO"
	.align	4


	//----- nvinfo : EIATTR_REGCOUNT
	.align		4
        /*0000*/ 	.byte	0x04, 0x2f
        /*0002*/ 	.short	(.L_2 - .L_1)
	.align		4
.L_1:
        /*0004*/ 	.word	index@(main)
        /*0008*/ 	.word	0x00000008


	//----- nvinfo : EIATTR_FRAME_SIZE
	.align		4
.L_2:
        /*000c*/ 	.byte	0x04, 0x11
        /*000e*/ 	.short	(.L_4 - .L_3)
	.align		4
.L_3:
        /*0010*/ 	.word	index@(main)
        /*0014*/ 	.word	0x00000000


	//----- nvinfo : EIATTR_MIN_STACK_SIZE
	.align		4
.L_4:
        /*0018*/ 	.byte	0x04, 0x12
        /*001a*/ 	.short	(.L_6 - .L_5)
	.align		4
.L_5:
        /*001c*/ 	.word	index@(main)
        /*0020*/ 	.word	0x00000000
.L_6:


//--------------------- .nv.compat                --------------------------
	.section	.nv.compat,"",@"SHT_CUDA_COMPAT_INFO"
	.align	4
        /*0000*/ 	.byte	0x02, 0x09, 0x00, 0x00, 0x02, 0x02, 0x01, 0x00, 0x02, 0x05, 0x05, 0x00, 0x03, 0x07, 0x01, 0x01
        /*0010*/ 	.byte	0x02, 0x03, 0x00, 0x00, 0x02, 0x06, 0x01, 0x00, 0x04, 0x0b, 0x08, 0x00, 0x09, 0x00, 0x00, 0x00
        /*0020*/ 	.byte	0x00, 0x00, 0x00, 0x00


//--------------------- .nv.info.main             --------------------------
	.section	.nv.info.main,"",@"SHT_CUDA_INFO"
	.sectionflags	@""
	.align	4


	//----- nvinfo : EIATTR_CUDA_API_VERSION
	.align		4
        /*0000*/ 	.byte	0x04, 0x37
        /*0002*/ 	.short	(.L_8 - .L_7)
.L_7:
        /*0004*/ 	.word	0x00000082


	//----- nvinfo : EIATTR_SPARSE_MMA_MASK
	.align		4
.L_8:
        /*0008*/ 	.byte	0x03, 0x50
        /*000a*/ 	.short	0x0000


	//----- nvinfo : EIATTR_MAXREG_COUNT
	.align		4
        /*000c*/ 	.byte	0x03, 0x1b
        /*000e*/ 	.short	0x00ff


	//----- nvinfo : EIATTR_MERCURY_ISA_VERSION
	.align		4
        /*0010*/ 	.byte	0x03, 0x5f
        /*0012*/ 	.short	0x0101


	//----- nvinfo : EIATTR_VRC_CTA_INIT_COUNT
	.align		4
        /*0014*/ 	.byte	0x02, 0x4a
	.zero		1
	.zero		1


	//----- nvinfo : EIATTR_SW_WAR
	.align		4
        /*0018*/ 	.byte	0x04, 0x36
        /*001a*/ 	.short	(.L_10 - .L_9)
.L_9:
        /*001c*/ 	.word	0x00000008
.L_10:


//--------------------- .nv.callgraph             --------------------------
	.section	.nv.callgraph,"",@"SHT_CUDA_CALLGRAPH"
	.align	4
	.sectionentsize	8
	.align		4
        /*0000*/ 	.word	0x00000000
	.align		4
        /*0004*/ 	.word	0xffffffff
	.align		4
        /*0008*/ 	.word	0x00000000
	.align		4
        /*000c*/ 	.word	0xfffffffe
	.align		4
        /*0010*/ 	.word	0x00000000
	.align		4
        /*0014*/ 	.word	0xfffffffd
	.align		4
        /*0018*/ 	.word	0x00000000
	.align		4
        /*001c*/ 	.word	0xfffffffc


//--------------------- .nv.constant4             --------------------------
	.section	.nv.constant4,"a",@progbits
	.align	8
	.align		8
.nv.constant4:
        /*0000*/ 	.dword	gresult


//--------------------- .text.main                --------------------------
	.section	.text.main,"ax",@progbits
	.align	128
.text.main:
        .type           main,@function
        .size           main,(.L_x_2 - main)
        .other          main,@"STO_CUDA_ENTRY STV_DEFAULT"
main:
[----:B------:R-:W-:Y:S08]  /*0000*/  LDC R1, c[0x0][0x37c] ;  /* 0x0000df00ff017b82 */ /* 0x000ff00000000800 */
[----:B------:R-:W0:Y:S01]  /*0010*/  LDC.64 R2, c[0x4][RZ] ;  /* 0x01000000ff027b82 */ /* 0x000e220000000a00 */
[----:B------:R-:W0:Y:S02]  /*0020*/  LDCU.64 UR4, c[0x0][0x358] ;  /* 0x00006b00ff0477ac */ /* 0x000e240008000a00 */
[----:B0-----:R-:W2:Y:S04]  /*0030*/  LDG.E R0, desc[UR4][R2.64] ;  /* 0x0000000402007981 */ /* 0x001ea8000c1e1900 */
[----:B------:R-:W2:Y:S02]  /*0040*/  LDG.E R5, desc[UR4][R2.64+0x4] ;  /* 0x0000040402057981 */ /* 0x000ea4000c1e1900 */
[----:B--2---:R-:W-:Y:S01]  /*0050*/  IADD3 R0, PT, PT, R0, R5, RZ ;  /* 0x0000000500007210 */ /* 0x004fe20007ffe0ff */
[----:B------:R-:W-:Y:S06]  /*0060*/  BPT.TRAP 0x1 ;  /* 0x000000040000795c */ /* 0x000fec0000300000 */
[----:B------:R-:W-:-:S13]  /*0070*/  ISETP.GE.AND P0, PT, R0, R5, PT ;  /* 0x000000050000720c */ /* 0x000fda0003f06270 */
[----:B------:R-:W-:Y:S05]  /*0080*/  @P0 BRA `(.L_x_0) ;  /* 0x0000000000040947 */ /* 0x000fea0003800000 */
[----:B------:R-:W-:Y:S05]  /*0090*/  BPT.TRAP 0x1 ;  /* 0x000000040000795c */ /* 0x000fea0000300000 */
.L_x_0:
[----:B------:R-:W-:Y:S05]  /*00a0*/  BPT.TRAP 0x1 ;  /* 0x000000040000795c */ /* 0x000fea0000300000 */
.L_x_1:
[----:B------:R-:W-:-:S00]  /*00b0*/  BRA `(.L_x_1) ;  /* 0xfffffffc00fc7947 */ /* 0x000fc0000383ffff */
[----:B------:R-:W-:-:S00]  /*00c0*/  NOP ;  /* 0x0000000000007918 */ /* 0x000fc00000000000 */
        /* <DEDUP_REMOVED lines=11> */
.L_x_2:


//--------------------- .nv.shared.reserved.0     --------------------------
	.section	.nv.shared.reserved.0,"aw",@nobits
	.weak		__nv_reservedSMEM_offset_0_alias
	.size		__nv_reservedSMEM_offset_0_alias, 0, 64
	.other		__nv_reservedSMEM_offset_0_alias,@"STO_CUDA_RESERVED_SHARED STV_DEFAULT"
__nv_reservedSMEM_offset_0_alias:
	.zero		0
	.zero		64


//--------------------- .nv.global                --------------------------
	.section	.nv.global,"aw",@nobits
	.align	4
.nv.global:
	.type		gresult,@object
	.size		gresult,(.L_0 - gresult)
gresult:
	.zero		4
.L_0:


//--------------------- .nv.constant0.main        --------------------------
	.section	.nv.constant0.main,"a",@progbits
	.sectionflags	@""
	.align	4
.nv.constant0.main:
	.zero		896


//--------------------- SYMBOLS --------------------------

	.type		.nv.reservedSmem.offset0,@object
	.size		.nv.reservedSmem.offset0,0x4
